	.headerflags	@"EF_CUDA_TEXMODE_UNIFIED EF_CUDA_64BIT_ADDRESS EF_CUDA_ACCELERATORS EF_CUDA_SM90 EF_CUDA_VIRTUAL_SM(EF_CUDA_SM90)"
	.elftype	@"ET_EXEC"


//--------------------- .nv.info                  --------------------------
	.section	.nv.info,"",@"SHT_CUDA_INFO"
	.align	4


	//----- nvinfo : EIATTR_REGCOUNT
	.align		4
        /*0000*/ 	.byte	0x04, 0x2f
        /*0002*/ 	.short	(.L_3 - .L_2)
	.align		4
.L_2:
        /*0004*/ 	.word	index@(triton_poi_fused__native_batch_norm_legit_no_training_convolution_relu_6)
        /*0008*/ 	.word	0x00000016


	//----- nvinfo : EIATTR_MIN_STACK_SIZE
	.align		4
.L_3:
        /*000c*/ 	.byte	0x04, 0x12
        /*000e*/ 	.short	(.L_5 - .L_4)
	.align		4
.L_4:
        /*0010*/ 	.word	index@(triton_poi_fused__native_batch_norm_legit_no_training_convolution_relu_6)
        /*0014*/ 	.word	0x00000000


	//----- nvinfo : EIATTR_FRAME_SIZE
	.align		4
.L_5:
        /*0018*/ 	.byte	0x04, 0x11
        /*001a*/ 	.short	(.L_7 - .L_6)
	.align		4
.L_6:
        /*001c*/ 	.word	index@(triton_poi_fused__native_batch_norm_legit_no_training_convolution_relu_6)
        /*0020*/ 	.word	0x00000000


	//----- nvinfo : EIATTR_MIN_STACK_SIZE
	.align		4
.L_7:
        /*0024*/ 	.byte	0x04, 0x12
        /*0026*/ 	.short	(.L_9 - .L_8)
	.align		4
.L_8:
        /*0028*/ 	.word	index@(triton_poi_fused__native_batch_norm_legit_no_training_convolution_relu_6)
        /*002c*/ 	.word	0x00000000
.L_9:


//--------------------- .nv.info.triton_poi_fused__native_batch_norm_legit_no_training_convolution_relu_6 --------------------------
	.section	.nv.info.triton_poi_fused__native_batch_norm_legit_no_training_convolution_relu_6,"",@"SHT_CUDA_INFO"
	.sectionflags	@""
	.align	4


	//----- nvinfo : EIATTR_CUDA_API_VERSION
	.align		4
        /*0000*/ 	.byte	0x04, 0x37
        /*0002*/ 	.short	(.L_11 - .L_10)
.L_10:
        /*0004*/ 	.word	0x0000007c


	//----- nvinfo : EIATTR_KPARAM_INFO
	.align		4
.L_11:
        /*0008*/ 	.byte	0x04, 0x17
        /*000a*/ 	.short	(.L_13 - .L_12)
.L_12:
        /*000c*/ 	.word	0x00000000
        /*0010*/ 	.short	0x0007
        /*0012*/ 	.short	0x0038
        /*0014*/ 	.byte	0x00, 0xf0, 0x11, 0x00


	//----- nvinfo : EIATTR_KPARAM_INFO
	.align		4
.L_13:
        /*0018*/ 	.byte	0x04, 0x17
        /*001a*/ 	.short	(.L_15 - .L_14)
.L_14:
        /*001c*/ 	.word	0x00000000
        /*0020*/ 	.short	0x0006
        /*0022*/ 	.short	0x0030
        /*0024*/ 	.byte	0x00, 0xf4, 0x21, 0x00


	//----- nvinfo : EIATTR_KPARAM_INFO
	.align		4
.L_15:
        /*0028*/ 	.byte	0x04, 0x17
        /*002a*/ 	.short	(.L_17 - .L_16)
.L_16:
        /*002c*/ 	.word	0x00000000
        /*0030*/ 	.short	0x0005
        /*0032*/ 	.short	0x0028
        /*0034*/ 	.byte	0x00, 0xf4, 0x21, 0x00


	//----- nvinfo : EIATTR_KPARAM_INFO
	.align		4
.L_17:
        /*0038*/ 	.byte	0x04, 0x17
        /*003a*/ 	.short	(.L_19 - .L_18)
.L_18:
        /*003c*/ 	.word	0x00000000
        /*0040*/ 	.short	0x0004
        /*0042*/ 	.short	0x0020
        /*0044*/ 	.byte	0x00, 0xf4, 0x21, 0x00


	//----- nvinfo : EIATTR_KPARAM_INFO
	.align		4
.L_19:
        /*0048*/ 	.byte	0x04, 0x17
        /*004a*/ 	.short	(.L_21 - .L_20)
.L_20:
        /*004c*/ 	.word	0x00000000
        /*0050*/ 	.short	0x0003
        /*0052*/ 	.short	0x0018
        /*0054*/ 	.byte	0x00, 0xf4, 0x21, 0x00


	//----- nvinfo : EIATTR_KPARAM_INFO
	.align		4
.L_21:
        /*0058*/ 	.byte	0x04, 0x17
        /*005a*/ 	.short	(.L_23 - .L_22)
.L_22:
        /*005c*/ 	.word	0x00000000
        /*0060*/ 	.short	0x0002
        /*0062*/ 	.short	0x0010
        /*0064*/ 	.byte	0x00, 0xf4, 0x21, 0x00


	//----- nvinfo : EIATTR_KPARAM_INFO
	.align		4
.L_23:
        /*0068*/ 	.byte	0x04, 0x17
        /*006a*/ 	.short	(.L_25 - .L_24)
.L_24:
        /*006c*/ 	.word	0x00000000
        /*0070*/ 	.short	0x0001
        /*0072*/ 	.short	0x0008
        /*0074*/ 	.byte	0x00, 0xf4, 0x21, 0x00


	//----- nvinfo : EIATTR_KPARAM_INFO
	.align		4
.L_25:
        /*0078*/ 	.byte	0x04, 0x17
        /*007a*/ 	.short	(.L_27 - .L_26)
.L_26:
        /*007c*/ 	.word	0x00000000
        /*0080*/ 	.short	0x0000
        /*0082*/ 	.short	0x0000
        /*0084*/ 	.byte	0x00, 0xf4, 0x21, 0x00


	//----- nvinfo : EIATTR_SPARSE_MMA_MASK
	.align		4
.L_27:
        /*0088*/ 	.byte	0x03, 0x50
        /*008a*/ 	.short	0x0000


	//----- nvinfo : EIATTR_MAXREG_COUNT
	.align		4
        /*008c*/ 	.byte	0x03, 0x1b
        /*008e*/ 	.short	0x00ff


	//----- nvinfo : EIATTR_EXIT_INSTR_OFFSETS
	.align		4
        /*0090*/ 	.byte	0x04, 0x1c
        /*0092*/ 	.short	(.L_29 - .L_28)


	//   ....[0]....
.L_28:
        /*0094*/ 	.word	0x000003b0


	//----- nvinfo : EIATTR_REQNTID
	.align		4
.L_29:
        /*0098*/ 	.byte	0x04, 0x10
        /*009a*/ 	.short	(.L_31 - .L_30)
.L_30:
        /*009c*/ 	.word	0x00000080
        /*00a0*/ 	.word	0x00000001
        /*00a4*/ 	.word	0x00000001


	//----- nvinfo : EIATTR_CBANK_PARAM_SIZE
	.align		4
.L_31:
        /*00a8*/ 	.byte	0x03, 0x19
        /*00aa*/ 	.short	0x003c


	//----- nvinfo : EIATTR_PARAM_CBANK
	.align		4
        /*00ac*/ 	.byte	0x04, 0x0a
        /*00ae*/ 	.short	(.L_33 - .L_32)
	.align		4
.L_32:
        /*00b0*/ 	.word	index@(.nv.constant0.triton_poi_fused__native_batch_norm_legit_no_training_convolution_relu_6)
        /*00b4*/ 	.short	0x0210
        /*00b6*/ 	.short	0x003c


	//----- nvinfo : EIATTR_SW_WAR
	.align		4
.L_33:
        /*00b8*/ 	.byte	0x04, 0x36
        /*00ba*/ 	.short	(.L_35 - .L_34)
.L_34:
        /*00bc*/ 	.word	0x00000008
.L_35:


//--------------------- .nv.callgraph             --------------------------
	.section	.nv.callgraph,"",@"SHT_CUDA_CALLGRAPH"
	.align	4
	.sectionentsize	8
	.align		4
        /*0000*/ 	.word	0x00000000
	.align		4
        /*0004*/ 	.word	0xffffffff
	.align		4
        /*0008*/ 	.word	0x00000000
	.align		4
        /*000c*/ 	.word	0xfffffffe
	.align		4
        /*0010*/ 	.word	0x00000000
	.align		4
        /*0014*/ 	.word	0xfffffffd
	.align		4
        /*0018*/ 	.word	0x00000000
	.align		4
        /*001c*/ 	.word	0xfffffffc


//--------------------- .nv.constant4             --------------------------
	.section	.nv.constant4,"a",@progbits
	.align	8
	.align		8
.nv.constant4:
        /*0000*/ 	.dword	_$_str
	.align		8
        /*0008*/ 	.dword	_$_str_$_2


//--------------------- .text.triton_poi_fused__native_batch_norm_legit_no_training_convolution_relu_6 --------------------------
	.section	.text.triton_poi_fused__native_batch_norm_legit_no_training_convolution_relu_6,"ax",@progbits
	.align	128
        .global         triton_poi_fused__native_batch_norm_legit_no_training_convolution_relu_6
        .type           triton_poi_fused__native_batch_norm_legit_no_training_convolution_relu_6,@function
        .size           triton_poi_fused__native_batch_norm_legit_no_training_convolution_relu_6,(.L_x_1 - triton_poi_fused__native_batch_norm_legit_no_training_convolution_relu_6)
        .other          triton_poi_fused__native_batch_norm_legit_no_training_convolution_relu_6,@"STO_CUDA_ENTRY STV_DEFAULT"
triton_poi_fused__native_batch_norm_legit_no_training_convolution_relu_6:
.text.triton_poi_fused__native_batch_norm_legit_no_training_convolution_relu_6:
[----:B------:R-:W-:Y:S01]  /*0000*/  LDC R1, c[0x0][0x28] ;  /* 0x00000a00ff017b82 */ /* 0x000fe20000000800 */
[----:B------:R-:W1:Y:S07]  /*0010*/  S2R R0, SR_TID.X ;  /* 0x0000000000007919 */ /* 0x000e6e0000002100 */
[----:B------:R-:W2:Y:S01]  /*0020*/  LDC.64 R14, c[0x0][0x228] ;  /* 0x00008a00ff0e7b82 */ /* 0x000ea20000000a00 */
[----:B------:R-:W-:Y:S01]  /*0030*/  ULDC.64 UR4, c[0x0][0x208] ;  /* 0x0000820000047ab9 */ /* 0x000fe20000000a00 */
[----:B------:R-:W3:Y:S06]  /*0040*/  S2R R5, SR_CTAID.X ;  /* 0x0000000000057919 */ /* 0x000eec0000002500 */
[----:B------:R-:W4:Y:S08]  /*0050*/  LDC.64 R10, c[0x0][0x218] ;  /* 0x00008600ff0a7b82 */ /* 0x000f300000000a00 */
[----:B------:R-:W5:Y:S08]  /*0060*/  LDC.64 R12, c[0x0][0x220] ;  /* 0x00008800ff0c7b82 */ /* 0x000f700000000a00 */
[----:B------:R-:W5:Y:S01]  /*0070*/  LDC.64 R16, c[0x0][0x230] ;  /* 0x00008c00ff107b82 */ /* 0x000f620000000a00 */
[----:B-1----:R-:W-:-:S02]  /*0080*/  SHF.L.U32 R0, R0, 0x1, RZ ;  /* 0x0000000100007819 */ /* 0x002fc400000006ff */
[----:B---3--:R-:W-:Y:S02]  /*0090*/  SHF.R.S32.HI R3, RZ, 0x17, R5 ;  /* 0x00000017ff037819 */ /* 0x008fe40000011405 */
[----:B------:R-:W-:Y:S02]  /*00a0*/  LOP3.LUT R0, R0, 0xfe, RZ, 0xc0, !PT ;  /* 0x000000fe00007812 */ /* 0x000fe400078ec0ff */
[----:B------:R-:W-:Y:S02]  /*00b0*/  SGXT R3, R3, 0x1 ;  /* 0x000000010303781a */ /* 0x000fe40000000200 */
[----:B------:R-:W-:Y:S02]  /*00c0*/  LEA R0, R5, R0, 0x8 ;  /* 0x0000000005007211 */ /* 0x000fe400078e40ff */
[----:B------:R-:W1:Y:S02]  /*00d0*/  LDC.64 R4, c[0x0][0x238] ;  /* 0x00008e00ff047b82 */ /* 0x000e640000000a00 */
[----:B------:R-:W-:-:S04]  /*00e0*/  LEA.HI R3, R3, R0, RZ, 0x6 ;  /* 0x0000000003037211 */ /* 0x000fc800078f30ff */
[----:B------:R-:W-:-:S04]  /*00f0*/  SHF.R.S32.HI R3, RZ, 0x6, R3 ;  /* 0x00000006ff037819 */ /* 0x000fc80000011403 */
[----:B------:R-:W-:-:S04]  /*0100*/  LEA.HI R2, R3, R3, RZ, 0x7 ;  /* 0x0000000303027211 */ /* 0x000fc800078f38ff */
[----:B------:R-:W-:-:S04]  /*0110*/  LOP3.LUT R2, R2, 0xffffff80, RZ, 0xc0, !PT ;  /* 0xffffff8002027812 */ /* 0x000fc800078ec0ff */
[----:B------:R-:W-:Y:S02]  /*0120*/  IADD3 R19, R3, -R2, RZ ;  /* 0x8000000203137210 */ /* 0x000fe40007ffe0ff */
[----:B------:R-:W3:Y:S03]  /*0130*/  LDC.64 R2, c[0x0][0x210] ;  /* 0x00008400ff027b82 */ /* 0x000ee60000000a00 */
[----:B--2---:R-:W-:-:S05]  /*0140*/  IMAD.WIDE R14, R19, 0x4, R14 ;  /* 0x00000004130e7825 */ /* 0x004fca00078e020e */
[----:B------:R2:W2:Y:S01]  /*0150*/  LDG.E.EL R18, desc[UR4][R14.64] ;  /* 0x000000040e127981 */ /* 0x0004a2000c2e1900 */
[----:B----4-:R-:W-:-:S04]  /*0160*/  IMAD.WIDE R10, R19, 0x4, R10 ;  /* 0x00000004130a7825 */ /* 0x010fc800078e020a */
[----:B-----5:R-:W-:Y:S01]  /*0170*/  IMAD.WIDE R12, R19, 0x4, R12 ;  /* 0x00000004130c7825 */ /* 0x020fe200078e020c */
[----:B------:R4:W5:Y:S04]  /*0180*/  LDG.E.EL R8, desc[UR4][R10.64] ;  /* 0x000000040a087981 */ /* 0x000968000c2e1900 */
[----:B------:R-:W5:Y:S01]  /*0190*/  LDG.E.EL R9, desc[UR4][R12.64] ;  /* 0x000000040c097981 */ /* 0x000f62000c2e1900 */
[----:B---3--:R-:W-:-:S05]  /*01a0*/  IMAD.WIDE R2, R0, 0x4, R2 ;  /* 0x0000000400027825 */ /* 0x008fca00078e0202 */
[----:B------:R-:W5:Y:S01]  /*01b0*/  LDG.E.64 R6, desc[UR4][R2.64] ;  /* 0x0000000402067981 */ /* 0x000f62000c1e1b00 */
[----:B0-2---:R-:W-:-:S04]  /*01c0*/  IMAD.WIDE R14, R19, 0x4, R16 ;  /* 0x00000004130e7825 */ /* 0x005fc800078e0210 */
[----:B-1----:R-:W-:Y:S02]  /*01d0*/  IMAD.WIDE R16, R19, 0x4, R4 ;  /* 0x0000000413107825 */ /* 0x002fe400078e0204 */
[----:B------:R-:W2:Y:S01]  /*01e0*/  LDG.E.EL R14, desc[UR4][R14.64] ;  /* 0x000000040e0e7981 */ /* 0x000ea2000c2e1900 */
[----:B----4-:R-:W-:Y:S01]  /*01f0*/  HFMA2.MMA R10, -RZ, RZ, 1.625, 0 ;  /* 0x3e800000ff0a7435 */ /* 0x010fe200000001ff */
[----:B------:R-:W0:Y:S02]  /*0200*/  LDC.64 R4, c[0x0][0x240] ;  /* 0x00009000ff047b82 */ /* 0x000e240000000a00 */
[----:B------:R-:W2:Y:S01]  /*0210*/  LDG.E.EL R17, desc[UR4][R16.64] ;  /* 0x0000000410117981 */ /* 0x000ea2000c2e1900 */
[----:B0-----:R-:W-:-:S04]  /*0220*/  IMAD.WIDE R4, R0, 0x4, R4 ;  /* 0x0000000400047825 */ /* 0x001fc800078e0204 */
[----:B------:R-:W-:-:S04]  /*0230*/  FADD R18, R18, 9.9999997473787516356e-06 ;  /* 0x3727c5ac12127421 */ /* 0x000fc80000000000 */
[----:B------:R-:W0:Y:S02]  /*0240*/  MUFU.SQRT R19, R18 ;  /* 0x0000001200137308 */ /* 0x000e240000002000 */
[C---:B0-----:R-:W-:Y:S02]  /*0250*/  FSETP.GT.AND P0, PT, R19.reuse, 8.50705917302346158658e+37, PT ;  /* 0x7e8000001300780b */ /* 0x041fe40003f04000 */
[----:B------:R-:W-:-:S11]  /*0260*/  FSETP.GEU.AND P1, PT, R19, 1.175494350822287508e-38, PT ;  /* 0x008000001300780b */ /* 0x000fd60003f2e000 */
[----:B------:R-:W-:-:S04]  /*0270*/  @P0 FMUL R19, R19, 0.25 ;  /* 0x3e80000013130820 */ /* 0x000fc80000400000 */
[----:B------:R-:W-:-:S06]  /*0280*/  @!P1 FMUL R19, R19, 16777216 ;  /* 0x4b80000013139820 */ /* 0x000fcc0000400000 */
[----:B------:R-:W0:Y:S01]  /*0290*/  MUFU.RCP R19, R19 ;  /* 0x0000001300137308 */ /* 0x000e220000001000 */
[----:B------:R-:W-:Y:S01]  /*02a0*/  FSEL R10, R10, 1, P0 ;  /* 0x3f8000000a0a7808 */ /* 0x000fe20000000000 */
[--C-:B-----5:R-:W-:Y:S01]  /*02b0*/  FADD R6, R6, R8.reuse ;  /* 0x0000000806067221 */ /* 0x120fe20000000000 */
[----:B------:R-:W-:-:S03]  /*02c0*/  FADD R7, R7, R8 ;  /* 0x0000000807077221 */ /* 0x000fc60000000000 */
[----:B------:R-:W-:Y:S01]  /*02d0*/  @!P1 FMUL R10, R10, 16777216 ;  /* 0x4b8000000a0a9820 */ /* 0x000fe20000400000 */
[C---:B------:R-:W-:Y:S01]  /*02e0*/  FADD R8, -R9.reuse, R6 ;  /* 0x0000000609087221 */ /* 0x040fe20000000100 */
[----:B------:R-:W-:Y:S02]  /*02f0*/  FADD R9, -R9, R7 ;  /* 0x0000000709097221 */ /* 0x000fe40000000100 */
[----:B0-----:R-:W-:-:S04]  /*0300*/  FMUL R10, R19, R10 ;  /* 0x0000000a130a7220 */ /* 0x001fc80000400000 */
[-C--:B------:R-:W-:Y:S01]  /*0310*/  FMUL R8, R8, R10.reuse ;  /* 0x0000000a08087220 */ /* 0x080fe20000400000 */
[----:B------:R-:W-:-:S03]  /*0320*/  FMUL R10, R9, R10 ;  /* 0x0000000a090a7220 */ /* 0x000fc60000400000 */
[C-C-:B--2---:R-:W-:Y:S01]  /*0330*/  FFMA R8, R14.reuse, R8, R17.reuse ;  /* 0x000000080e087223 */ /* 0x144fe20000000011 */
[----:B------:R-:W-:-:S04]  /*0340*/  FFMA R10, R14, R10, R17 ;  /* 0x0000000a0e0a7223 */ /* 0x000fc80000000011 */
[----:B------:R-:W-:Y:S02]  /*0350*/  FSETP.GEU.AND P0, PT, R8, RZ, PT ;  /* 0x000000ff0800720b */ /* 0x000fe40003f0e000 */
[----:B------:R-:W-:Y:S02]  /*0360*/  FSETP.GEU.AND P1, PT, R10, RZ, PT ;  /* 0x000000ff0a00720b */ /* 0x000fe40003f2e000 */
[----:B------:R-:W-:Y:S02]  /*0370*/  FSEL R8, R8, RZ, P0 ;  /* 0x000000ff08087208 */ /* 0x000fe40000000000 */
[----:B------:R-:W-:Y:S01]  /*0380*/  FSEL R9, R10, RZ, P1 ;  /* 0x000000ff0a097208 */ /* 0x000fe20000800000 */
[----:B------:R-:W-:Y:S04]  /*0390*/  STG.E.64 desc[UR4][R2.64], R6 ;  /* 0x0000000602007986 */ /* 0x000fe8000c101b04 */
[----:B------:R-:W-:Y:S01]  /*03a0*/  STG.E.64 desc[UR4][R4.64], R8 ;  /* 0x0000000804007986 */ /* 0x000fe2000c101b04 */
[----:B------:R-:W-:Y:S05]  /*03b0*/  EXIT ;  /* 0x000000000000794d */ /* 0x000fea0003800000 */
.L_x_0:
[----:B------:R-:W-:-:S00]  /*03c0*/  BRA `(.L_x_0) ;  /* 0xfffffffc00fc7947 */ /* 0x000fc0000383ffff */
[----:B------:R-:W-:-:S00]  /*03d0*/  NOP ;  /* 0x0000000000007918 */ /* 0x000fc00000000000 */
        /* <DEDUP_REMOVED lines=10> */
.L_x_1:


//--------------------- .nv.global.init           --------------------------
	.section	.nv.global.init,"aw",@progbits
.nv.global.init:
	.type		_$_str,@object
	.size		_$_str,(_$_str_$_2 - _$_str)
_$_str:
        /*0000*/ 	.byte	0x5f, 0x5f, 0x43, 0x55, 0x44, 0x41, 0x5f, 0x46, 0x54, 0x5a, 0x00
	.type		_$_str_$_2,@object
	.size		_$_str_$_2,(.L_1 - _$_str_$_2)
_$_str_$_2:
        /*000b*/ 	.byte	0x5f, 0x5f, 0x43, 0x55, 0x44, 0x41, 0x5f, 0x50, 0x52, 0x45, 0x43, 0x5f, 0x53, 0x51, 0x52, 0x54
        /*001b*/ 	.byte	0x00
.L_1:


//--------------------- .nv.constant0.triton_poi_fused__native_batch_norm_legit_no_training_convolution_relu_6 --------------------------
	.section	.nv.constant0.triton_poi_fused__native_batch_norm_legit_no_training_convolution_relu_6,"a",@progbits
	.sectionflags	@""
	.align	4
.nv.constant0.triton_poi_fused__native_batch_norm_legit_no_training_convolution_relu_6:
	.zero		588
